//
// Generated by NVIDIA NVVM Compiler
//
// Compiler Build ID: CL-36424714
// Cuda compilation tools, release 13.0, V13.0.88
// Based on NVVM 20.0.0
//

.version 9.0
.target sm_100
.address_size 64

	// .globl	_Z6kernelI6float2EvPi

.visible .entry _Z6kernelI6float2EvPi(
	.param .u64 .ptr .align 1 _Z6kernelI6float2EvPi_param_0
)
{


	ret;

}
	// .globl	_Z6kernelIiEvPi
.visible .entry _Z6kernelIiEvPi(
	.param .u64 .ptr .align 1 _Z6kernelIiEvPi_param_0
)
{


	ret;

}
	// .globl	_Z7kernel1I5char4EvPT_
.visible .entry _Z7kernel1I5char4EvPT_(
	.param .u64 .ptr .align 1 _Z7kernel1I5char4EvPT__param_0
)
{


	ret;

}
	// .globl	_Z7kernel1IiEvPT_
.visible .entry _Z7kernel1IiEvPT_(
	.param .u64 .ptr .align 1 _Z7kernel1IiEvPT__param_0
)
{


	ret;

}
	// .globl	_Z7kernel2I5char4iEvPT_PT0_
.visible .entry _Z7kernel2I5char4iEvPT_PT0_(
	.param .u64 .ptr .align 1 _Z7kernel2I5char4iEvPT_PT0__param_0,
	.param .u64 .ptr .align 1 _Z7kernel2I5char4iEvPT_PT0__param_1
)
{


	ret;

}
	// .globl	_Z7kernel2Ii6float2EvPT_PT0_
.visible .entry _Z7kernel2Ii6float2EvPT_PT0_(
	.param .u64 .ptr .align 1 _Z7kernel2Ii6float2EvPT_PT0__param_0,
	.param .u64 .ptr .align 1 _Z7kernel2Ii6float2EvPT_PT0__param_1
)
{


	ret;

}
	// .globl	_Z7kernel2I6float25char4EvPT_PT0_
.visible .entry _Z7kernel2I6float25char4EvPT_PT0_(
	.param .u64 .ptr .align 1 _Z7kernel2I6float25char4EvPT_PT0__param_0,
	.param .u64 .ptr .align 1 _Z7kernel2I6float25char4EvPT_PT0__param_1
)
{


	ret;

}
	// .globl	_Z7kernel3ILj20EiEvPT0_
.visible .entry _Z7kernel3ILj20EiEvPT0_(
	.param .u64 .ptr .align 1 _Z7kernel3ILj20EiEvPT0__param_0
)
{


	ret;

}
	// .globl	_Z6kernelI4int4EvPi
.visible .entry _Z6kernelI4int4EvPi(
	.param .u64 .ptr .align 1 _Z6kernelI4int4EvPi_param_0
)
{


	ret;

}


// ===== COMPILED SASS (sm_100) =====

	.target	sm_100

	.elftype	@"ET_EXEC"


//--------------------- .note.nv.tkinfo           --------------------------
	.section	.note.nv.tkinfo,"",@"SHT_NOTE"
	.sectionflags	@"SHF_NOTE_NV_TKINFO"
	.tkinfo
        /*0018*/ 	.word	0x00000002
        /*0030*/ 	.string	""
        /*0030*/ 	.string	"ptxas"
        /*0030*/ 	.string	"Cuda compilation tools, release 13.0, V13.0.88"
        /*0030*/ 	.string	"Build cuda_13.0.r13.0/compiler.36424714_0"
        /*0030*/ 	.string	"-arch sm_100 -m 64 "



//--------------------- .note.nv.cuinfo           --------------------------
	.section	.note.nv.cuinfo,"",@"SHT_NOTE"
	.sectionflags	@"SHF_NOTE_NV_CUINFO"
        /*0018*/ 	.short	0x0002
        /*001a*/ 	.short	0x0064
        /*001c*/ 	.short	0x0082
	.zero		2


//--------------------- .nv.info                  --------------------------
	.section	.nv.info,"",@"SHT_CUDA_INFO"
	.align	4


	//----- nvinfo : EIATTR_REGCOUNT
	.align		4
        /*0000*/ 	.byte	0x04, 0x2f
        /*0002*/ 	.short	(.L_1 - .L_0)
	.align		4
.L_0:
        /*0004*/ 	.word	index@(_Z6kernelI6float2EvPi)
        /*0008*/ 	.word	0x00000004


	//----- nvinfo : EIATTR_FRAME_SIZE
	.align		4
.L_1:
        /*000c*/ 	.byte	0x04, 0x11
        /*000e*/ 	.short	(.L_3 - .L_2)
	.align		4
.L_2:
        /*0010*/ 	.word	index@(_Z6kernelI6float2EvPi)
        /*0014*/ 	.word	0x00000000


	//----- nvinfo : EIATTR_REGCOUNT
	.align		4
.L_3:
        /*0018*/ 	.byte	0x04, 0x2f
        /*001a*/ 	.short	(.L_5 - .L_4)
	.align		4
.L_4:
        /*001c*/ 	.word	index@(_Z6kernelIiEvPi)
        /*0020*/ 	.word	0x00000004


	//----- nvinfo : EIATTR_FRAME_SIZE
	.align		4
.L_5:
        /*0024*/ 	.byte	0x04, 0x11
        /*0026*/ 	.short	(.L_7 - .L_6)
	.align		4
.L_6:
        /*0028*/ 	.word	index@(_Z6kernelIiEvPi)
        /*002c*/ 	.word	0x00000000


	//----- nvinfo : EIATTR_REGCOUNT
	.align		4
.L_7:
        /*0030*/ 	.byte	0x04, 0x2f
        /*0032*/ 	.short	(.L_9 - .L_8)
	.align		4
.L_8:
        /*0034*/ 	.word	index@(_Z7kernel1I5char4EvPT_)
        /*0038*/ 	.word	0x00000004


	//----- nvinfo : EIATTR_FRAME_SIZE
	.align		4
.L_9:
        /*003c*/ 	.byte	0x04, 0x11
        /*003e*/ 	.short	(.L_11 - .L_10)
	.align		4
.L_10:
        /*0040*/ 	.word	index@(_Z7kernel1I5char4EvPT_)
        /*0044*/ 	.word	0x00000000


	//----- nvinfo : EIATTR_REGCOUNT
	.align		4
.L_11:
        /*0048*/ 	.byte	0x04, 0x2f
        /*004a*/ 	.short	(.L_13 - .L_12)
	.align		4
.L_12:
        /*004c*/ 	.word	index@(_Z7kernel1IiEvPT_)
        /*0050*/ 	.word	0x00000004


	//----- nvinfo : EIATTR_FRAME_SIZE
	.align		4
.L_13:
        /*0054*/ 	.byte	0x04, 0x11
        /*0056*/ 	.short	(.L_15 - .L_14)
	.align		4
.L_14:
        /*0058*/ 	.word	index@(_Z7kernel1IiEvPT_)
        /*005c*/ 	.word	0x00000000


	//----- nvinfo : EIATTR_REGCOUNT
	.align		4
.L_15:
        /*0060*/ 	.byte	0x04, 0x2f
        /*0062*/ 	.short	(.L_17 - .L_16)
	.align		4
.L_16:
        /*0064*/ 	.word	index@(_Z7kernel2I5char4iEvPT_PT0_)
        /*0068*/ 	.word	0x00000004


	//----- nvinfo : EIATTR_FRAME_SIZE
	.align		4
.L_17:
        /*006c*/ 	.byte	0x04, 0x11
        /*006e*/ 	.short	(.L_19 - .L_18)
	.align		4
.L_18:
        /*0070*/ 	.word	index@(_Z7kernel2I5char4iEvPT_PT0_)
        /*0074*/ 	.word	0x00000000


	//----- nvinfo : EIATTR_REGCOUNT
	.align		4
.L_19:
        /*0078*/ 	.byte	0x04, 0x2f
        /*007a*/ 	.short	(.L_21 - .L_20)
	.align		4
.L_20:
        /*007c*/ 	.word	index@(_Z7kernel2Ii6float2EvPT_PT0_)
        /*0080*/ 	.word	0x00000004


	//----- nvinfo : EIATTR_FRAME_SIZE
	.align		4
.L_21:
        /*0084*/ 	.byte	0x04, 0x11
        /*0086*/ 	.short	(.L_23 - .L_22)
	.align		4
.L_22:
        /*0088*/ 	.word	index@(_Z7kernel2Ii6float2EvPT_PT0_)
        /*008c*/ 	.word	0x00000000


	//----- nvinfo : EIATTR_REGCOUNT
	.align		4
.L_23:
        /*0090*/ 	.byte	0x04, 0x2f
        /*0092*/ 	.short	(.L_25 - .L_24)
	.align		4
.L_24:
        /*0094*/ 	.word	index@(_Z7kernel2I6float25char4EvPT_PT0_)
        /*0098*/ 	.word	0x00000004


	//----- nvinfo : EIATTR_FRAME_SIZE
	.align		4
.L_25:
        /*009c*/ 	.byte	0x04, 0x11
        /*009e*/ 	.short	(.L_27 - .L_26)
	.align		4
.L_26:
        /*00a0*/ 	.word	index@(_Z7kernel2I6float25char4EvPT_PT0_)
        /*00a4*/ 	.word	0x00000000


	//----- nvinfo : EIATTR_REGCOUNT
	.align		4
.L_27:
        /*00a8*/ 	.byte	0x04, 0x2f
        /*00aa*/ 	.short	(.L_29 - .L_28)
	.align		4
.L_28:
        /*00ac*/ 	.word	index@(_Z7kernel3ILj20EiEvPT0_)
        /*00b0*/ 	.word	0x00000004


	//----- nvinfo : EIATTR_FRAME_SIZE
	.align		4
.L_29:
        /*00b4*/ 	.byte	0x04, 0x11
        /*00b6*/ 	.short	(.L_31 - .L_30)
	.align		4
.L_30:
        /*00b8*/ 	.word	index@(_Z7kernel3ILj20EiEvPT0_)
        /*00bc*/ 	.word	0x00000000


	//----- nvinfo : EIATTR_REGCOUNT
	.align		4
.L_31:
        /*00c0*/ 	.byte	0x04, 0x2f
        /*00c2*/ 	.short	(.L_33 - .L_32)
	.align		4
.L_32:
        /*00c4*/ 	.word	index@(_Z6kernelI4int4EvPi)
        /*00c8*/ 	.word	0x00000004


	//----- nvinfo : EIATTR_FRAME_SIZE
	.align		4
.L_33:
        /*00cc*/ 	.byte	0x04, 0x11
        /*00ce*/ 	.short	(.L_35 - .L_34)
	.align		4
.L_34:
        /*00d0*/ 	.word	index@(_Z6kernelI4int4EvPi)
        /*00d4*/ 	.word	0x00000000


	//----- nvinfo : EIATTR_MIN_STACK_SIZE
	.align		4
.L_35:
        /*00d8*/ 	.byte	0x04, 0x12
        /*00da*/ 	.short	(.L_37 - .L_36)
	.align		4
.L_36:
        /*00dc*/ 	.word	index@(_Z6kernelI4int4EvPi)
        /*00e0*/ 	.word	0x00000000


	//----- nvinfo : EIATTR_MIN_STACK_SIZE
	.align		4
.L_37:
        /*00e4*/ 	.byte	0x04, 0x12
        /*00e6*/ 	.short	(.L_39 - .L_38)
	.align		4
.L_38:
        /*00e8*/ 	.word	index@(_Z7kernel3ILj20EiEvPT0_)
        /*00ec*/ 	.word	0x00000000


	//----- nvinfo : EIATTR_MIN_STACK_SIZE
	.align		4
.L_39:
        /*00f0*/ 	.byte	0x04, 0x12
        /*00f2*/ 	.short	(.L_41 - .L_40)
	.align		4
.L_40:
        /*00f4*/ 	.word	index@(_Z7kernel2I6float25char4EvPT_PT0_)
        /*00f8*/ 	.word	0x00000000


	//----- nvinfo : EIATTR_MIN_STACK_SIZE
	.align		4
.L_41:
        /*00fc*/ 	.byte	0x04, 0x12
        /*00fe*/ 	.short	(.L_43 - .L_42)
	.align		4
.L_42:
        /*0100*/ 	.word	index@(_Z7kernel2Ii6float2EvPT_PT0_)
        /*0104*/ 	.word	0x00000000


	//----- nvinfo : EIATTR_MIN_STACK_SIZE
	.align		4
.L_43:
        /*0108*/ 	.byte	0x04, 0x12
        /*010a*/ 	.short	(.L_45 - .L_44)
	.align		4
.L_44:
        /*010c*/ 	.word	index@(_Z7kernel2I5char4iEvPT_PT0_)
        /*0110*/ 	.word	0x00000000


	//----- nvinfo : EIATTR_MIN_STACK_SIZE
	.align		4
.L_45:
        /*0114*/ 	.byte	0x04, 0x12
        /*0116*/ 	.short	(.L_47 - .L_46)
	.align		4
.L_46:
        /*0118*/ 	.word	index@(_Z7kernel1IiEvPT_)
        /*011c*/ 	.word	0x00000000


	//----- nvinfo : EIATTR_MIN_STACK_SIZE
	.align		4
.L_47:
        /*0120*/ 	.byte	0x04, 0x12
        /*0122*/ 	.short	(.L_49 - .L_48)
	.align		4
.L_48:
        /*0124*/ 	.word	index@(_Z7kernel1I5char4EvPT_)
        /*0128*/ 	.word	0x00000000


	//----- nvinfo : EIATTR_MIN_STACK_SIZE
	.align		4
.L_49:
        /*012c*/ 	.byte	0x04, 0x12
        /*012e*/ 	.short	(.L_51 - .L_50)
	.align		4
.L_50:
        /*0130*/ 	.word	index@(_Z6kernelIiEvPi)
        /*0134*/ 	.word	0x00000000


	//----- nvinfo : EIATTR_MIN_STACK_SIZE
	.align		4
.L_51:
        /*0138*/ 	.byte	0x04, 0x12
        /*013a*/ 	.short	(.L_53 - .L_52)
	.align		4
.L_52:
        /*013c*/ 	.word	index@(_Z6kernelI6float2EvPi)
        /*0140*/ 	.word	0x00000000
.L_53:


//--------------------- .nv.compat                --------------------------
	.section	.nv.compat,"",@"SHT_CUDA_COMPAT_INFO"
	.align	4
        /*0000*/ 	.byte	0x02, 0x09, 0x00, 0x00, 0x02, 0x02, 0x01, 0x00, 0x02, 0x05, 0x05, 0x00, 0x03, 0x07, 0x01, 0x01
        /*0010*/ 	.byte	0x02, 0x03, 0x00, 0x00, 0x02, 0x06, 0x01, 0x00, 0x04, 0x0b, 0x08, 0x00, 0x09, 0x00, 0x00, 0x00
        /*0020*/ 	.byte	0x00, 0x00, 0x00, 0x00


//--------------------- .nv.info._Z6kernelI4int4EvPi --------------------------
	.section	.nv.info._Z6kernelI4int4EvPi,"",@"SHT_CUDA_INFO"
	.sectionflags	@""
	.align	4


	//----- nvinfo : EIATTR_CUDA_API_VERSION
	.align		4
        /*0000*/ 	.byte	0x04, 0x37
        /*0002*/ 	.short	(.L_55 - .L_54)
.L_54:
        /*0004*/ 	.word	0x00000082


	//----- nvinfo : EIATTR_KPARAM_INFO
	.align		4
.L_55:
        /*0008*/ 	.byte	0x04, 0x17
        /*000a*/ 	.short	(.L_57 - .L_56)
.L_56:
        /*000c*/ 	.word	0x00000000
        /*0010*/ 	.short	0x0000
        /*0012*/ 	.short	0x0000
        /*0014*/ 	.byte	0x00, 0xf5, 0x21, 0x00


	//----- nvinfo : EIATTR_SPARSE_MMA_MASK
	.align		4
.L_57:
        /*0018*/ 	.byte	0x03, 0x50
        /*001a*/ 	.short	0x0000


	//----- nvinfo : EIATTR_MAXREG_COUNT
	.align		4
        /*001c*/ 	.byte	0x03, 0x1b
        /*001e*/ 	.short	0x00ff


	//----- nvinfo : EIATTR_MERCURY_ISA_VERSION
	.align		4
        /*0020*/ 	.byte	0x03, 0x5f
        /*0022*/ 	.short	0x0101


	//----- nvinfo : EIATTR_VRC_CTA_INIT_COUNT
	.align		4
        /*0024*/ 	.byte	0x02, 0x4a
	.zero		1
	.zero		1


	//----- nvinfo : EIATTR_EXIT_INSTR_OFFSETS
	.align		4
        /*0028*/ 	.byte	0x04, 0x1c
        /*002a*/ 	.short	(.L_59 - .L_58)


	//   ....[0]....
.L_58:
        /*002c*/ 	.word	0x00000010


	//----- nvinfo : EIATTR_CBANK_PARAM_SIZE
	.align		4
.L_59:
        /*0030*/ 	.byte	0x03, 0x19
        /*0032*/ 	.short	0x0008


	//----- nvinfo : EIATTR_PARAM_CBANK
	.align		4
        /*0034*/ 	.byte	0x04, 0x0a
        /*0036*/ 	.short	(.L_61 - .L_60)
	.align		4
.L_60:
        /*0038*/ 	.word	index@(.nv.constant0._Z6kernelI4int4EvPi)
        /*003c*/ 	.short	0x0380
        /*003e*/ 	.short	0x0008


	//----- nvinfo : EIATTR_SW_WAR
	.align		4
.L_61:
        /*0040*/ 	.byte	0x04, 0x36
        /*0042*/ 	.short	(.L_63 - .L_62)
.L_62:
        /*0044*/ 	.word	0x00000008
.L_63:


//--------------------- .nv.info._Z7kernel3ILj20EiEvPT0_ --------------------------
	.section	.nv.info._Z7kernel3ILj20EiEvPT0_,"",@"SHT_CUDA_INFO"
	.sectionflags	@""
	.align	4


	//----- nvinfo : EIATTR_CUDA_API_VERSION
	.align		4
        /*0000*/ 	.byte	0x04, 0x37
        /*0002*/ 	.short	(.L_65 - .L_64)
.L_64:
        /*0004*/ 	.word	0x00000082


	//----- nvinfo : EIATTR_KPARAM_INFO
	.align		4
.L_65:
        /*0008*/ 	.byte	0x04, 0x17
        /*000a*/ 	.short	(.L_67 - .L_66)
.L_66:
        /*000c*/ 	.word	0x00000000
        /*0010*/ 	.short	0x0000
        /*0012*/ 	.short	0x0000
        /*0014*/ 	.byte	0x00, 0xf5, 0x21, 0x00


	//----- nvinfo : EIATTR_SPARSE_MMA_MASK
	.align		4
.L_67:
        /*0018*/ 	.byte	0x03, 0x50
        /*001a*/ 	.short	0x0000


	//----- nvinfo : EIATTR_MAXREG_COUNT
	.align		4
        /*001c*/ 	.byte	0x03, 0x1b
        /*001e*/ 	.short	0x00ff


	//----- nvinfo : EIATTR_MERCURY_ISA_VERSION
	.align		4
        /*0020*/ 	.byte	0x03, 0x5f
        /*0022*/ 	.short	0x0101


	//----- nvinfo : EIATTR_VRC_CTA_INIT_COUNT
	.align		4
        /*0024*/ 	.byte	0x02, 0x4a
	.zero		1
	.zero		1


	//----- nvinfo : EIATTR_EXIT_INSTR_OFFSETS
	.align		4
        /*0028*/ 	.byte	0x04, 0x1c
        /*002a*/ 	.short	(.L_69 - .L_68)


	//   ....[0]....
.L_68:
        /*002c*/ 	.word	0x00000010


	//----- nvinfo : EIATTR_CBANK_PARAM_SIZE
	.align		4
.L_69:
        /*0030*/ 	.byte	0x03, 0x19
        /*0032*/ 	.short	0x0008


	//----- nvinfo : EIATTR_PARAM_CBANK
	.align		4
        /*0034*/ 	.byte	0x04, 0x0a
        /*0036*/ 	.short	(.L_71 - .L_70)
	.align		4
.L_70:
        /*0038*/ 	.word	index@(.nv.constant0._Z7kernel3ILj20EiEvPT0_)
        /*003c*/ 	.short	0x0380
        /*003e*/ 	.short	0x0008


	//----- nvinfo : EIATTR_SW_WAR
	.align		4
.L_71:
        /*0040*/ 	.byte	0x04, 0x36
        /*0042*/ 	.short	(.L_73 - .L_72)
.L_72:
        /*0044*/ 	.word	0x00000008
.L_73:


//--------------------- .nv.info._Z7kernel2I6float25char4EvPT_PT0_ --------------------------
	.section	.nv.info._Z7kernel2I6float25char4EvPT_PT0_,"",@"SHT_CUDA_INFO"
	.sectionflags	@""
	.align	4


	//----- nvinfo : EIATTR_CUDA_API_VERSION
	.align		4
        /*0000*/ 	.byte	0x04, 0x37
        /*0002*/ 	.short	(.L_75 - .L_74)
.L_74:
        /*0004*/ 	.word	0x00000082


	//----- nvinfo : EIATTR_KPARAM_INFO
	.align		4
.L_75:
        /*0008*/ 	.byte	0x04, 0x17
        /*000a*/ 	.short	(.L_77 - .L_76)
.L_76:
        /*000c*/ 	.word	0x00000000
        /*0010*/ 	.short	0x0001
        /*0012*/ 	.short	0x0008
        /*0014*/ 	.byte	0x00, 0xf5, 0x21, 0x00


	//----- nvinfo : EIATTR_KPARAM_INFO
	.align		4
.L_77:
        /*0018*/ 	.byte	0x04, 0x17
        /*001a*/ 	.short	(.L_79 - .L_78)
.L_78:
        /*001c*/ 	.word	0x00000000
        /*0020*/ 	.short	0x0000
        /*0022*/ 	.short	0x0000
        /*0024*/ 	.byte	0x00, 0xf5, 0x21, 0x00


	//----- nvinfo : EIATTR_SPARSE_MMA_MASK
	.align		4
.L_79:
        /*0028*/ 	.byte	0x03, 0x50
        /*002a*/ 	.short	0x0000


	//----- nvinfo : EIATTR_MAXREG_COUNT
	.align		4
        /*002c*/ 	.byte	0x03, 0x1b
        /*002e*/ 	.short	0x00ff


	//----- nvinfo : EIATTR_MERCURY_ISA_VERSION
	.align		4
        /*0030*/ 	.byte	0x03, 0x5f
        /*0032*/ 	.short	0x0101


	//----- nvinfo : EIATTR_VRC_CTA_INIT_COUNT
	.align		4
        /*0034*/ 	.byte	0x02, 0x4a
	.zero		1
	.zero		1


	//----- nvinfo : EIATTR_EXIT_INSTR_OFFSETS
	.align		4
        /*0038*/ 	.byte	0x04, 0x1c
        /*003a*/ 	.short	(.L_81 - .L_80)


	//   ....[0]....
.L_80:
        /*003c*/ 	.word	0x00000010


	//----- nvinfo : EIATTR_CBANK_PARAM_SIZE
	.align		4
.L_81:
        /*0040*/ 	.byte	0x03, 0x19
        /*0042*/ 	.short	0x0010


	//----- nvinfo : EIATTR_PARAM_CBANK
	.align		4
        /*0044*/ 	.byte	0x04, 0x0a
        /*0046*/ 	.short	(.L_83 - .L_82)
	.align		4
.L_82:
        /*0048*/ 	.word	index@(.nv.constant0._Z7kernel2I6float25char4EvPT_PT0_)
        /*004c*/ 	.short	0x0380
        /*004e*/ 	.short	0x0010


	//----- nvinfo : EIATTR_SW_WAR
	.align		4
.L_83:
        /*0050*/ 	.byte	0x04, 0x36
        /*0052*/ 	.short	(.L_85 - .L_84)
.L_84:
        /*0054*/ 	.word	0x00000008
.L_85:


//--------------------- .nv.info._Z7kernel2Ii6float2EvPT_PT0_ --------------------------
	.section	.nv.info._Z7kernel2Ii6float2EvPT_PT0_,"",@"SHT_CUDA_INFO"
	.sectionflags	@""
	.align	4


	//----- nvinfo : EIATTR_CUDA_API_VERSION
	.align		4
        /*0000*/ 	.byte	0x04, 0x37
        /*0002*/ 	.short	(.L_87 - .L_86)
.L_86:
        /*0004*/ 	.word	0x00000082


	//----- nvinfo : EIATTR_KPARAM_INFO
	.align		4
.L_87:
        /*0008*/ 	.byte	0x04, 0x17
        /*000a*/ 	.short	(.L_89 - .L_88)
.L_88:
        /*000c*/ 	.word	0x00000000
        /*0010*/ 	.short	0x0001
        /*0012*/ 	.short	0x0008
        /*0014*/ 	.byte	0x00, 0xf5, 0x21, 0x00


	//----- nvinfo : EIATTR_KPARAM_INFO
	.align		4
.L_89:
        /*0018*/ 	.byte	0x04, 0x17
        /*001a*/ 	.short	(.L_91 - .L_90)
.L_90:
        /*001c*/ 	.word	0x00000000
        /*0020*/ 	.short	0x0000
        /*0022*/ 	.short	0x0000
        /*0024*/ 	.byte	0x00, 0xf5, 0x21, 0x00


	//----- nvinfo : EIATTR_SPARSE_MMA_MASK
	.align		4
.L_91:
        /*0028*/ 	.byte	0x03, 0x50
        /*002a*/ 	.short	0x0000


	//----- nvinfo : EIATTR_MAXREG_COUNT
	.align		4
        /*002c*/ 	.byte	0x03, 0x1b
        /*002e*/ 	.short	0x00ff


	//----- nvinfo : EIATTR_MERCURY_ISA_VERSION
	.align		4
        /*0030*/ 	.byte	0x03, 0x5f
        /*0032*/ 	.short	0x0101


	//----- nvinfo : EIATTR_VRC_CTA_INIT_COUNT
	.align		4
        /*0034*/ 	.byte	0x02, 0x4a
	.zero		1
	.zero		1


	//----- nvinfo : EIATTR_EXIT_INSTR_OFFSETS
	.align		4
        /*0038*/ 	.byte	0x04, 0x1c
        /*003a*/ 	.short	(.L_93 - .L_92)


	//   ....[0]....
.L_92:
        /*003c*/ 	.word	0x00000010


	//----- nvinfo : EIATTR_CBANK_PARAM_SIZE
	.align		4
.L_93:
        /*0040*/ 	.byte	0x03, 0x19
        /*0042*/ 	.short	0x0010


	//----- nvinfo : EIATTR_PARAM_CBANK
	.align		4
        /*0044*/ 	.byte	0x04, 0x0a
        /*0046*/ 	.short	(.L_95 - .L_94)
	.align		4
.L_94:
        /*0048*/ 	.word	index@(.nv.constant0._Z7kernel2Ii6float2EvPT_PT0_)
        /*004c*/ 	.short	0x0380
        /*004e*/ 	.short	0x0010


	//----- nvinfo : EIATTR_SW_WAR
	.align		4
.L_95:
        /*0050*/ 	.byte	0x04, 0x36
        /*0052*/ 	.short	(.L_97 - .L_96)
.L_96:
        /*0054*/ 	.word	0x00000008
.L_97:


//--------------------- .nv.info._Z7kernel2I5char4iEvPT_PT0_ --------------------------
	.section	.nv.info._Z7kernel2I5char4iEvPT_PT0_,"",@"SHT_CUDA_INFO"
	.sectionflags	@""
	.align	4


	//----- nvinfo : EIATTR_CUDA_API_VERSION
	.align		4
        /*0000*/ 	.byte	0x04, 0x37
        /*0002*/ 	.short	(.L_99 - .L_98)
.L_98:
        /*0004*/ 	.word	0x00000082


	//----- nvinfo : EIATTR_KPARAM_INFO
	.align		4
.L_99:
        /*0008*/ 	.byte	0x04, 0x17
        /*000a*/ 	.short	(.L_101 - .L_100)
.L_100:
        /*000c*/ 	.word	0x00000000
        /*0010*/ 	.short	0x0001
        /*0012*/ 	.short	0x0008
        /*0014*/ 	.byte	0x00, 0xf5, 0x21, 0x00


	//----- nvinfo : EIATTR_KPARAM_INFO
	.align		4
.L_101:
        /*0018*/ 	.byte	0x04, 0x17
        /*001a*/ 	.short	(.L_103 - .L_102)
.L_102:
        /*001c*/ 	.word	0x00000000
        /*0020*/ 	.short	0x0000
        /*0022*/ 	.short	0x0000
        /*0024*/ 	.byte	0x00, 0xf5, 0x21, 0x00


	//----- nvinfo : EIATTR_SPARSE_MMA_MASK
	.align		4
.L_103:
        /*0028*/ 	.byte	0x03, 0x50
        /*002a*/ 	.short	0x0000


	//----- nvinfo : EIATTR_MAXREG_COUNT
	.align		4
        /*002c*/ 	.byte	0x03, 0x1b
        /*002e*/ 	.short	0x00ff


	//----- nvinfo : EIATTR_MERCURY_ISA_VERSION
	.align		4
        /*0030*/ 	.byte	0x03, 0x5f
        /*0032*/ 	.short	0x0101


	//----- nvinfo : EIATTR_VRC_CTA_INIT_COUNT
	.align		4
        /*0034*/ 	.byte	0x02, 0x4a
	.zero		1
	.zero		1


	//----- nvinfo : EIATTR_EXIT_INSTR_OFFSETS
	.align		4
        /*0038*/ 	.byte	0x04, 0x1c
        /*003a*/ 	.short	(.L_105 - .L_104)


	//   ....[0]....
.L_104:
        /*003c*/ 	.word	0x00000010


	//----- nvinfo : EIATTR_CBANK_PARAM_SIZE
	.align		4
.L_105:
        /*0040*/ 	.byte	0x03, 0x19
        /*0042*/ 	.short	0x0010


	//----- nvinfo : EIATTR_PARAM_CBANK
	.align		4
        /*0044*/ 	.byte	0x04, 0x0a
        /*0046*/ 	.short	(.L_107 - .L_106)
	.align		4
.L_106:
        /*0048*/ 	.word	index@(.nv.constant0._Z7kernel2I5char4iEvPT_PT0_)
        /*004c*/ 	.short	0x0380
        /*004e*/ 	.short	0x0010


	//----- nvinfo : EIATTR_SW_WAR
	.align		4
.L_107:
        /*0050*/ 	.byte	0x04, 0x36
        /*0052*/ 	.short	(.L_109 - .L_108)
.L_108:
        /*0054*/ 	.word	0x00000008
.L_109:


//--------------------- .nv.info._Z7kernel1IiEvPT_ --------------------------
	.section	.nv.info._Z7kernel1IiEvPT_,"",@"SHT_CUDA_INFO"
	.sectionflags	@""
	.align	4


	//----- nvinfo : EIATTR_CUDA_API_VERSION
	.align		4
        /*0000*/ 	.byte	0x04, 0x37
        /*0002*/ 	.short	(.L_111 - .L_110)
.L_110:
        /*0004*/ 	.word	0x00000082


	//----- nvinfo : EIATTR_KPARAM_INFO
	.align		4
.L_111:
        /*0008*/ 	.byte	0x04, 0x17
        /*000a*/ 	.short	(.L_113 - .L_112)
.L_112:
        /*000c*/ 	.word	0x00000000
        /*0010*/ 	.short	0x0000
        /*0012*/ 	.short	0x0000
        /*0014*/ 	.byte	0x00, 0xf5, 0x21, 0x00


	//----- nvinfo : EIATTR_SPARSE_MMA_MASK
	.align		4
.L_113:
        /*0018*/ 	.byte	0x03, 0x50
        /*001a*/ 	.short	0x0000


	//----- nvinfo : EIATTR_MAXREG_COUNT
	.align		4
        /*001c*/ 	.byte	0x03, 0x1b
        /*001e*/ 	.short	0x00ff


	//----- nvinfo : EIATTR_MERCURY_ISA_VERSION
	.align		4
        /*0020*/ 	.byte	0x03, 0x5f
        /*0022*/ 	.short	0x0101


	//----- nvinfo : EIATTR_VRC_CTA_INIT_COUNT
	.align		4
        /*0024*/ 	.byte	0x02, 0x4a
	.zero		1
	.zero		1


	//----- nvinfo : EIATTR_EXIT_INSTR_OFFSETS
	.align		4
        /*0028*/ 	.byte	0x04, 0x1c
        /*002a*/ 	.short	(.L_115 - .L_114)


	//   ....[0]....
.L_114:
        /*002c*/ 	.word	0x00000010


	//----- nvinfo : EIATTR_CBANK_PARAM_SIZE
	.align		4
.L_115:
        /*0030*/ 	.byte	0x03, 0x19
        /*0032*/ 	.short	0x0008


	//----- nvinfo : EIATTR_PARAM_CBANK
	.align		4
        /*0034*/ 	.byte	0x04, 0x0a
        /*0036*/ 	.short	(.L_117 - .L_116)
	.align		4
.L_116:
        /*0038*/ 	.word	index@(.nv.constant0._Z7kernel1IiEvPT_)
        /*003c*/ 	.short	0x0380
        /*003e*/ 	.short	0x0008


	//----- nvinfo : EIATTR_SW_WAR
	.align		4
.L_117:
        /*0040*/ 	.byte	0x04, 0x36
        /*0042*/ 	.short	(.L_119 - .L_118)
.L_118:
        /*0044*/ 	.word	0x00000008
.L_119:


//--------------------- .nv.info._Z7kernel1I5char4EvPT_ --------------------------
	.section	.nv.info._Z7kernel1I5char4EvPT_,"",@"SHT_CUDA_INFO"
	.sectionflags	@""
	.align	4


	//----- nvinfo : EIATTR_CUDA_API_VERSION
	.align		4
        /*0000*/ 	.byte	0x04, 0x37
        /*0002*/ 	.short	(.L_121 - .L_120)
.L_120:
        /*0004*/ 	.word	0x00000082


	//----- nvinfo : EIATTR_KPARAM_INFO
	.align		4
.L_121:
        /*0008*/ 	.byte	0x04, 0x17
        /*000a*/ 	.short	(.L_123 - .L_122)
.L_122:
        /*000c*/ 	.word	0x00000000
        /*0010*/ 	.short	0x0000
        /*0012*/ 	.short	0x0000
        /*0014*/ 	.byte	0x00, 0xf5, 0x21, 0x00


	//----- nvinfo : EIATTR_SPARSE_MMA_MASK
	.align		4
.L_123:
        /*0018*/ 	.byte	0x03, 0x50
        /*001a*/ 	.short	0x0000


	//----- nvinfo : EIATTR_MAXREG_COUNT
	.align		4
        /*001c*/ 	.byte	0x03, 0x1b
        /*001e*/ 	.short	0x00ff


	//----- nvinfo : EIATTR_MERCURY_ISA_VERSION
	.align		4
        /*0020*/ 	.byte	0x03, 0x5f
        /*0022*/ 	.short	0x0101


	//----- nvinfo : EIATTR_VRC_CTA_INIT_COUNT
	.align		4
        /*0024*/ 	.byte	0x02, 0x4a
	.zero		1
	.zero		1


	//----- nvinfo : EIATTR_EXIT_INSTR_OFFSETS
	.align		4
        /*0028*/ 	.byte	0x04, 0x1c
        /*002a*/ 	.short	(.L_125 - .L_124)


	//   ....[0]....
.L_124:
        /*002c*/ 	.word	0x00000010


	//----- nvinfo : EIATTR_CBANK_PARAM_SIZE
	.align		4
.L_125:
        /*0030*/ 	.byte	0x03, 0x19
        /*0032*/ 	.short	0x0008


	//----- nvinfo : EIATTR_PARAM_CBANK
	.align		4
        /*0034*/ 	.byte	0x04, 0x0a
        /*0036*/ 	.short	(.L_127 - .L_126)
	.align		4
.L_126:
        /*0038*/ 	.word	index@(.nv.constant0._Z7kernel1I5char4EvPT_)
        /*003c*/ 	.short	0x0380
        /*003e*/ 	.short	0x0008


	//----- nvinfo : EIATTR_SW_WAR
	.align		4
.L_127:
        /*0040*/ 	.byte	0x04, 0x36
        /*0042*/ 	.short	(.L_129 - .L_128)
.L_128:
        /*0044*/ 	.word	0x00000008
.L_129:


//--------------------- .nv.info._Z6kernelIiEvPi  --------------------------
	.section	.nv.info._Z6kernelIiEvPi,"",@"SHT_CUDA_INFO"
	.sectionflags	@""
	.align	4


	//----- nvinfo : EIATTR_CUDA_API_VERSION
	.align		4
        /*0000*/ 	.byte	0x04, 0x37
        /*0002*/ 	.short	(.L_131 - .L_130)
.L_130:
        /*0004*/ 	.word	0x00000082


	//----- nvinfo : EIATTR_KPARAM_INFO
	.align		4
.L_131:
        /*0008*/ 	.byte	0x04, 0x17
        /*000a*/ 	.short	(.L_133 - .L_132)
.L_132:
        /*000c*/ 	.word	0x00000000
        /*0010*/ 	.short	0x0000
        /*0012*/ 	.short	0x0000
        /*0014*/ 	.byte	0x00, 0xf5, 0x21, 0x00


	//----- nvinfo : EIATTR_SPARSE_MMA_MASK
	.align		4
.L_133:
        /*0018*/ 	.byte	0x03, 0x50
        /*001a*/ 	.short	0x0000


	//----- nvinfo : EIATTR_MAXREG_COUNT
	.align		4
        /*001c*/ 	.byte	0x03, 0x1b
        /*001e*/ 	.short	0x00ff


	//----- nvinfo : EIATTR_MERCURY_ISA_VERSION
	.align		4
        /*0020*/ 	.byte	0x03, 0x5f
        /*0022*/ 	.short	0x0101


	//----- nvinfo : EIATTR_VRC_CTA_INIT_COUNT
	.align		4
        /*0024*/ 	.byte	0x02, 0x4a
	.zero		1
	.zero		1


	//----- nvinfo : EIATTR_EXIT_INSTR_OFFSETS
	.align		4
        /*0028*/ 	.byte	0x04, 0x1c
        /*002a*/ 	.short	(.L_135 - .L_134)


	//   ....[0]....
.L_134:
        /*002c*/ 	.word	0x00000010


	//----- nvinfo : EIATTR_CBANK_PARAM_SIZE
	.align		4
.L_135:
        /*0030*/ 	.byte	0x03, 0x19
        /*0032*/ 	.short	0x0008


	//----- nvinfo : EIATTR_PARAM_CBANK
	.align		4
        /*0034*/ 	.byte	0x04, 0x0a
        /*0036*/ 	.short	(.L_137 - .L_136)
	.align		4
.L_136:
        /*0038*/ 	.word	index@(.nv.constant0._Z6kernelIiEvPi)
        /*003c*/ 	.short	0x0380
        /*003e*/ 	.short	0x0008


	//----- nvinfo : EIATTR_SW_WAR
	.align		4
.L_137:
        /*0040*/ 	.byte	0x04, 0x36
        /*0042*/ 	.short	(.L_139 - .L_138)
.L_138:
        /*0044*/ 	.word	0x00000008
.L_139:


//--------------------- .nv.info._Z6kernelI6float2EvPi --------------------------
	.section	.nv.info._Z6kernelI6float2EvPi,"",@"SHT_CUDA_INFO"
	.sectionflags	@""
	.align	4


	//----- nvinfo : EIATTR_CUDA_API_VERSION
	.align		4
        /*0000*/ 	.byte	0x04, 0x37
        /*0002*/ 	.short	(.L_141 - .L_140)
.L_140:
        /*0004*/ 	.word	0x00000082


	//----- nvinfo : EIATTR_KPARAM_INFO
	.align		4
.L_141:
        /*0008*/ 	.byte	0x04, 0x17
        /*000a*/ 	.short	(.L_143 - .L_142)
.L_142:
        /*000c*/ 	.word	0x00000000
        /*0010*/ 	.short	0x0000
        /*0012*/ 	.short	0x0000
        /*0014*/ 	.byte	0x00, 0xf5, 0x21, 0x00


	//----- nvinfo : EIATTR_SPARSE_MMA_MASK
	.align		4
.L_143:
        /*0018*/ 	.byte	0x03, 0x50
        /*001a*/ 	.short	0x0000


	//----- nvinfo : EIATTR_MAXREG_COUNT
	.align		4
        /*001c*/ 	.byte	0x03, 0x1b
        /*001e*/ 	.short	0x00ff


	//----- nvinfo : EIATTR_MERCURY_ISA_VERSION
	.align		4
        /*0020*/ 	.byte	0x03, 0x5f
        /*0022*/ 	.short	0x0101


	//----- nvinfo : EIATTR_VRC_CTA_INIT_COUNT
	.align		4
        /*0024*/ 	.byte	0x02, 0x4a
	.zero		1
	.zero		1


	//----- nvinfo : EIATTR_EXIT_INSTR_OFFSETS
	.align		4
        /*0028*/ 	.byte	0x04, 0x1c
        /*002a*/ 	.short	(.L_145 - .L_144)


	//   ....[0]....
.L_144:
        /*002c*/ 	.word	0x00000010


	//----- nvinfo : EIATTR_CBANK_PARAM_SIZE
	.align		4
.L_145:
        /*0030*/ 	.byte	0x03, 0x19
        /*0032*/ 	.short	0x0008


	//----- nvinfo : EIATTR_PARAM_CBANK
	.align		4
        /*0034*/ 	.byte	0x04, 0x0a
        /*0036*/ 	.short	(.L_147 - .L_146)
	.align		4
.L_146:
        /*0038*/ 	.word	index@(.nv.constant0._Z6kernelI6float2EvPi)
        /*003c*/ 	.short	0x0380
        /*003e*/ 	.short	0x0008


	//----- nvinfo : EIATTR_SW_WAR
	.align		4
.L_147:
        /*0040*/ 	.byte	0x04, 0x36
        /*0042*/ 	.short	(.L_149 - .L_148)
.L_148:
        /*0044*/ 	.word	0x00000008
.L_149:


//--------------------- .nv.callgraph             --------------------------
	.section	.nv.callgraph,"",@"SHT_CUDA_CALLGRAPH"
	.align	4
	.sectionentsize	8
	.align		4
        /*0000*/ 	.word	0x00000000
	.align		4
        /*0004*/ 	.word	0xffffffff
	.align		4
        /*0008*/ 	.word	0x00000000
	.align		4
        /*000c*/ 	.word	0xfffffffe
	.align		4
        /*0010*/ 	.word	0x00000000
	.align		4
        /*0014*/ 	.word	0xfffffffd
	.align		4
        /*0018*/ 	.word	0x00000000
	.align		4
        /*001c*/ 	.word	0xfffffffc


//--------------------- .text._Z6kernelI4int4EvPi --------------------------
	.section	.text._Z6kernelI4int4EvPi,"ax",@progbits
	.align	128
        .global         _Z6kernelI4int4EvPi
        .type           _Z6kernelI4int4EvPi,@function
        .size           _Z6kernelI4int4EvPi,(.L_x_9 - _Z6kernelI4int4EvPi)
        .other          _Z6kernelI4int4EvPi,@"STO_CUDA_ENTRY STV_DEFAULT"
_Z6kernelI4int4EvPi:
.text._Z6kernelI4int4EvPi:
[----:B------:R-:W-:Y:S01]  /*0000*/  LDC R1, c[0x0][0x37c] ;  /* 0x0000df00ff017b82 */ /* 0x000fe20000000800 */
[----:B------:R-:W-:Y:S05]  /*0010*/  EXIT ;  /* 0x000000000000794d */ /* 0x000fea0003800000 */
.L_x_0:
[----:B------:R-:W-:-:S00]  /*0020*/  BRA `(.L_x_0) ;  /* 0xfffffffc00fc7947 */ /* 0x000fc0000383ffff */
[----:B------:R-:W-:-:S00]  /*0030*/  NOP ;  /* 0x0000000000007918 */ /* 0x000fc00000000000 */
        /* <DEDUP_REMOVED lines=12> */
.L_x_9:


//--------------------- .text._Z7kernel3ILj20EiEvPT0_ --------------------------
	.section	.text._Z7kernel3ILj20EiEvPT0_,"ax",@progbits
	.align	128
        .global         _Z7kernel3ILj20EiEvPT0_
        .type           _Z7kernel3ILj20EiEvPT0_,@function
        .size           _Z7kernel3ILj20EiEvPT0_,(.L_x_10 - _Z7kernel3ILj20EiEvPT0_)
        .other          _Z7kernel3ILj20EiEvPT0_,@"STO_CUDA_ENTRY STV_DEFAULT"
_Z7kernel3ILj20EiEvPT0_:
.text._Z7kernel3ILj20EiEvPT0_:
[----:B------:R-:W-:Y:S01]  /*0000*/  LDC R1, c[0x0][0x37c] ;  /* 0x0000df00ff017b82 */ /* 0x000fe20000000800 */
[----:B------:R-:W-:Y:S05]  /*0010*/  EXIT ;  /* 0x000000000000794d */ /* 0x000fea0003800000 */
.L_x_1:
        /* <DEDUP_REMOVED lines=14> */
.L_x_10:


//--------------------- .text._Z7kernel2I6float25char4EvPT_PT0_ --------------------------
	.section	.text._Z7kernel2I6float25char4EvPT_PT0_,"ax",@progbits
	.align	128
        .global         _Z7kernel2I6float25char4EvPT_PT0_
        .type           _Z7kernel2I6float25char4EvPT_PT0_,@function
        .size           _Z7kernel2I6float25char4EvPT_PT0_,(.L_x_11 - _Z7kernel2I6float25char4EvPT_PT0_)
        .other          _Z7kernel2I6float25char4EvPT_PT0_,@"STO_CUDA_ENTRY STV_DEFAULT"
_Z7kernel2I6float25char4EvPT_PT0_:
.text._Z7kernel2I6float25char4EvPT_PT0_:
[----:B------:R-:W-:Y:S01]  /*0000*/  LDC R1, c[0x0][0x37c] ;  /* 0x0000df00ff017b82 */ /* 0x000fe20000000800 */
[----:B------:R-:W-:Y:S05]  /*0010*/  EXIT ;  /* 0x000000000000794d */ /* 0x000fea0003800000 */
.L_x_2:
        /* <DEDUP_REMOVED lines=14> */
.L_x_11:


//--------------------- .text._Z7kernel2Ii6float2EvPT_PT0_ --------------------------
	.section	.text._Z7kernel2Ii6float2EvPT_PT0_,"ax",@progbits
	.align	128
        .global         _Z7kernel2Ii6float2EvPT_PT0_
        .type           _Z7kernel2Ii6float2EvPT_PT0_,@function
        .size           _Z7kernel2Ii6float2EvPT_PT0_,(.L_x_12 - _Z7kernel2Ii6float2EvPT_PT0_)
        .other          _Z7kernel2Ii6float2EvPT_PT0_,@"STO_CUDA_ENTRY STV_DEFAULT"
_Z7kernel2Ii6float2EvPT_PT0_:
.text._Z7kernel2Ii6float2EvPT_PT0_:
[----:B------:R-:W-:Y:S01]  /*0000*/  LDC R1, c[0x0][0x37c] ;  /* 0x0000df00ff017b82 */ /* 0x000fe20000000800 */
[----:B------:R-:W-:Y:S05]  /*0010*/  EXIT ;  /* 0x000000000000794d */ /* 0x000fea0003800000 */
.L_x_3:
        /* <DEDUP_REMOVED lines=14> */
.L_x_12:


//--------------------- .text._Z7kernel2I5char4iEvPT_PT0_ --------------------------
	.section	.text._Z7kernel2I5char4iEvPT_PT0_,"ax",@progbits
	.align	128
        .global         _Z7kernel2I5char4iEvPT_PT0_
        .type           _Z7kernel2I5char4iEvPT_PT0_,@function
        .size           _Z7kernel2I5char4iEvPT_PT0_,(.L_x_13 - _Z7kernel2I5char4iEvPT_PT0_)
        .other          _Z7kernel2I5char4iEvPT_PT0_,@"STO_CUDA_ENTRY STV_DEFAULT"
_Z7kernel2I5char4iEvPT_PT0_:
.text._Z7kernel2I5char4iEvPT_PT0_:
[----:B------:R-:W-:Y:S01]  /*0000*/  LDC R1, c[0x0][0x37c] ;  /* 0x0000df00ff017b82 */ /* 0x000fe20000000800 */
[----:B------:R-:W-:Y:S05]  /*0010*/  EXIT ;  /* 0x000000000000794d */ /* 0x000fea0003800000 */
.L_x_4:
        /* <DEDUP_REMOVED lines=14> */
.L_x_13:


//--------------------- .text._Z7kernel1IiEvPT_   --------------------------
	.section	.text._Z7kernel1IiEvPT_,"ax",@progbits
	.align	128
        .global         _Z7kernel1IiEvPT_
        .type           _Z7kernel1IiEvPT_,@function
        .size           _Z7kernel1IiEvPT_,(.L_x_14 - _Z7kernel1IiEvPT_)
        .other          _Z7kernel1IiEvPT_,@"STO_CUDA_ENTRY STV_DEFAULT"
_Z7kernel1IiEvPT_:
.text._Z7kernel1IiEvPT_:
[----:B------:R-:W-:Y:S01]  /*0000*/  LDC R1, c[0x0][0x37c] ;  /* 0x0000df00ff017b82 */ /* 0x000fe20000000800 */
[----:B------:R-:W-:Y:S05]  /*0010*/  EXIT ;  /* 0x000000000000794d */ /* 0x000fea0003800000 */
.L_x_5:
        /* <DEDUP_REMOVED lines=14> */
.L_x_14:


//--------------------- .text._Z7kernel1I5char4EvPT_ --------------------------
	.section	.text._Z7kernel1I5char4EvPT_,"ax",@progbits
	.align	128
        .global         _Z7kernel1I5char4EvPT_
        .type           _Z7kernel1I5char4EvPT_,@function
        .size           _Z7kernel1I5char4EvPT_,(.L_x_15 - _Z7kernel1I5char4EvPT_)
        .other          _Z7kernel1I5char4EvPT_,@"STO_CUDA_ENTRY STV_DEFAULT"
_Z7kernel1I5char4EvPT_:
.text._Z7kernel1I5char4EvPT_:
[----:B------:R-:W-:Y:S01]  /*0000*/  LDC R1, c[0x0][0x37c] ;  /* 0x0000df00ff017b82 */ /* 0x000fe20000000800 */
[----:B------:R-:W-:Y:S05]  /*0010*/  EXIT ;  /* 0x000000000000794d */ /* 0x000fea0003800000 */
.L_x_6:
        /* <DEDUP_REMOVED lines=14> */
.L_x_15:


//--------------------- .text._Z6kernelIiEvPi     --------------------------
	.section	.text._Z6kernelIiEvPi,"ax",@progbits
	.align	128
        .global         _Z6kernelIiEvPi
        .type           _Z6kernelIiEvPi,@function
        .size           _Z6kernelIiEvPi,(.L_x_16 - _Z6kernelIiEvPi)
        .other          _Z6kernelIiEvPi,@"STO_CUDA_ENTRY STV_DEFAULT"
_Z6kernelIiEvPi:
.text._Z6kernelIiEvPi:
[----:B------:R-:W-:Y:S01]  /*0000*/  LDC R1, c[0x0][0x37c] ;  /* 0x0000df00ff017b82 */ /* 0x000fe20000000800 */
[----:B------:R-:W-:Y:S05]  /*0010*/  EXIT ;  /* 0x000000000000794d */ /* 0x000fea0003800000 */
.L_x_7:
        /* <DEDUP_REMOVED lines=14> */
.L_x_16:


//--------------------- .text._Z6kernelI6float2EvPi --------------------------
	.section	.text._Z6kernelI6float2EvPi,"ax",@progbits
	.align	128
        .global         _Z6kernelI6float2EvPi
        .type           _Z6kernelI6float2EvPi,@function
        .size           _Z6kernelI6float2EvPi,(.L_x_17 - _Z6kernelI6float2EvPi)
        .other          _Z6kernelI6float2EvPi,@"STO_CUDA_ENTRY STV_DEFAULT"
_Z6kernelI6float2EvPi:
.text._Z6kernelI6float2EvPi:
[----:B------:R-:W-:Y:S01]  /*0000*/  LDC R1, c[0x0][0x37c] ;  /* 0x0000df00ff017b82 */ /* 0x000fe20000000800 */
[----:B------:R-:W-:Y:S05]  /*0010*/  EXIT ;  /* 0x000000000000794d */ /* 0x000fea0003800000 */
.L_x_8:
        /* <DEDUP_REMOVED lines=14> */
.L_x_17:


//--------------------- .nv.shared.reserved.0     --------------------------
	.section	.nv.shared.reserved.0,"aw",@nobits
	.weak		__nv_reservedSMEM_offset_0_alias
	.size		__nv_reservedSMEM_offset_0_alias, 0, 64
	.other		__nv_reservedSMEM_offset_0_alias,@"STO_CUDA_RESERVED_SHARED STV_DEFAULT"
__nv_reservedSMEM_offset_0_alias:
	.zero		0
	.zero		64


//--------------------- .nv.constant0._Z6kernelI4int4EvPi --------------------------
	.section	.nv.constant0._Z6kernelI4int4EvPi,"a",@progbits
	.sectionflags	@""
	.align	4
.nv.constant0._Z6kernelI4int4EvPi:
	.zero		904


//--------------------- .nv.constant0._Z7kernel3ILj20EiEvPT0_ --------------------------
	.section	.nv.constant0._Z7kernel3ILj20EiEvPT0_,"a",@progbits
	.sectionflags	@""
	.align	4
.nv.constant0._Z7kernel3ILj20EiEvPT0_:
	.zero		904


//--------------------- .nv.constant0._Z7kernel2I6float25char4EvPT_PT0_ --------------------------
	.section	.nv.constant0._Z7kernel2I6float25char4EvPT_PT0_,"a",@progbits
	.sectionflags	@""
	.align	4
.nv.constant0._Z7kernel2I6float25char4EvPT_PT0_:
	.zero		912


//--------------------- .nv.constant0._Z7kernel2Ii6float2EvPT_PT0_ --------------------------
	.section	.nv.constant0._Z7kernel2Ii6float2EvPT_PT0_,"a",@progbits
	.sectionflags	@""
	.align	4
.nv.constant0._Z7kernel2Ii6float2EvPT_PT0_:
	.zero		912


//--------------------- .nv.constant0._Z7kernel2I5char4iEvPT_PT0_ --------------------------
	.section	.nv.constant0._Z7kernel2I5char4iEvPT_PT0_,"a",@progbits
	.sectionflags	@""
	.align	4
.nv.constant0._Z7kernel2I5char4iEvPT_PT0_:
	.zero		912


//--------------------- .nv.constant0._Z7kernel1IiEvPT_ --------------------------
	.section	.nv.constant0._Z7kernel1IiEvPT_,"a",@progbits
	.sectionflags	@""
	.align	4
.nv.constant0._Z7kernel1IiEvPT_:
	.zero		904


//--------------------- .nv.constant0._Z7kernel1I5char4EvPT_ --------------------------
	.section	.nv.constant0._Z7kernel1I5char4EvPT_,"a",@progbits
	.sectionflags	@""
	.align	4
.nv.constant0._Z7kernel1I5char4EvPT_:
	.zero		904


//--------------------- .nv.constant0._Z6kernelIiEvPi --------------------------
	.section	.nv.constant0._Z6kernelIiEvPi,"a",@progbits
	.sectionflags	@""
	.align	4
.nv.constant0._Z6kernelIiEvPi:
	.zero		904


//--------------------- .nv.constant0._Z6kernelI6float2EvPi --------------------------
	.section	.nv.constant0._Z6kernelI6float2EvPi,"a",@progbits
	.sectionflags	@""
	.align	4
.nv.constant0._Z6kernelI6float2EvPi:
	.zero		904


//--------------------- SYMBOLS --------------------------

	.type		.nv.reservedSmem.offset0,@object
	.size		.nv.reservedSmem.offset0,0x4
